//
// Generated by NVIDIA NVVM Compiler
//
// Compiler Build ID: CL-36424714
// Cuda compilation tools, release 13.0, V13.0.88
// Based on NVVM 20.0.0
//

.version 9.0
.target sm_100
.address_size 64

	// .globl	_Z15gpu_matrix_multPjS_S_iiiS_

.visible .entry _Z15gpu_matrix_multPjS_S_iiiS_(
	.param .u64 .ptr .align 1 _Z15gpu_matrix_multPjS_S_iiiS__param_0,
	.param .u64 .ptr .align 1 _Z15gpu_matrix_multPjS_S_iiiS__param_1,
	.param .u64 .ptr .align 1 _Z15gpu_matrix_multPjS_S_iiiS__param_2,
	.param .u32 _Z15gpu_matrix_multPjS_S_iiiS__param_3,
	.param .u32 _Z15gpu_matrix_multPjS_S_iiiS__param_4,
	.param .u32 _Z15gpu_matrix_multPjS_S_iiiS__param_5,
	.param .u64 .ptr .align 1 _Z15gpu_matrix_multPjS_S_iiiS__param_6
)
{
	.reg .pred 	%p<16>;
	.reg .b32 	%r<128>;
	.reg .b64 	%rd<55>;

	ld.param.u64 	%rd9, [_Z15gpu_matrix_multPjS_S_iiiS__param_0];
	ld.param.u64 	%rd10, [_Z15gpu_matrix_multPjS_S_iiiS__param_1];
	ld.param.u64 	%rd8, [_Z15gpu_matrix_multPjS_S_iiiS__param_2];
	ld.param.u32 	%r34, [_Z15gpu_matrix_multPjS_S_iiiS__param_3];
	ld.param.u32 	%r32, [_Z15gpu_matrix_multPjS_S_iiiS__param_4];
	ld.param.u32 	%r33, [_Z15gpu_matrix_multPjS_S_iiiS__param_5];
	ld.param.u64 	%rd11, [_Z15gpu_matrix_multPjS_S_iiiS__param_6];
	cvta.to.global.u64 	%rd1, %rd10;
	cvta.to.global.u64 	%rd2, %rd9;
	cvta.to.global.u64 	%rd3, %rd11;
	mov.u32 	%r36, %ctaid.y;
	mov.u32 	%r37, %ntid.y;
	mov.u32 	%r38, %tid.y;
	mad.lo.s32 	%r39, %r36, %r37, %r38;
	mov.u32 	%r40, %ctaid.x;
	mov.u32 	%r41, %ntid.x;
	mov.u32 	%r42, %tid.x;
	mad.lo.s32 	%r2, %r40, %r41, %r42;
	setp.ge.s32 	%p1, %r2, %r33;
	setp.ge.s32 	%p2, %r39, %r34;
	or.pred  	%p3, %p1, %p2;
	@%p3 bra 	$L__BB0_16;
	cvta.to.global.u64 	%rd12, %rd8;
	mad.lo.s32 	%r44, %r33, %r39, %r2;
	mul.wide.s32 	%rd13, %r44, 4;
	add.s64 	%rd4, %rd12, %rd13;
	ld.global.u32 	%r3, [%rd4];
	setp.lt.s32 	%p4, %r32, 1;
	mov.b32 	%r127, 0;
	@%p4 bra 	$L__BB0_13;
	mul.lo.s32 	%r4, %r32, %r39;
	and.b32  	%r5, %r32, 7;
	setp.lt.u32 	%p5, %r32, 8;
	mov.b32 	%r122, 0;
	mov.u32 	%r127, %r122;
	@%p5 bra 	$L__BB0_5;
	and.b32  	%r122, %r32, 2147483640;
	neg.s32 	%r116, %r122;
	shl.b32 	%r8, %r33, 3;
	mul.wide.u32 	%rd14, %r4, 4;
	add.s64 	%rd15, %rd14, %rd2;
	add.s64 	%rd54, %rd15, 16;
	mov.b32 	%r127, 0;
	mul.wide.s32 	%rd18, %r33, 4;
	mov.u32 	%r115, %r2;
$L__BB0_4:
	.pragma "nounroll";
	ld.global.u32 	%r48, [%rd54+-16];
	mul.wide.s32 	%rd16, %r115, 4;
	add.s64 	%rd17, %rd1, %rd16;
	ld.global.u32 	%r49, [%rd17];
	and.b32  	%r50, %r49, %r48;
	or.b32  	%r51, %r50, %r127;
	ld.global.u32 	%r52, [%rd54+-12];
	add.s64 	%rd19, %rd17, %rd18;
	ld.global.u32 	%r53, [%rd19];
	and.b32  	%r54, %r53, %r52;
	or.b32  	%r55, %r54, %r51;
	ld.global.u32 	%r56, [%rd54+-8];
	add.s64 	%rd20, %rd19, %rd18;
	ld.global.u32 	%r57, [%rd20];
	and.b32  	%r58, %r57, %r56;
	or.b32  	%r59, %r58, %r55;
	ld.global.u32 	%r60, [%rd54+-4];
	add.s64 	%rd21, %rd20, %rd18;
	ld.global.u32 	%r61, [%rd21];
	and.b32  	%r62, %r61, %r60;
	or.b32  	%r63, %r62, %r59;
	ld.global.u32 	%r64, [%rd54];
	add.s64 	%rd22, %rd21, %rd18;
	ld.global.u32 	%r65, [%rd22];
	and.b32  	%r66, %r65, %r64;
	or.b32  	%r67, %r66, %r63;
	ld.global.u32 	%r68, [%rd54+4];
	add.s64 	%rd23, %rd22, %rd18;
	ld.global.u32 	%r69, [%rd23];
	and.b32  	%r70, %r69, %r68;
	or.b32  	%r71, %r70, %r67;
	ld.global.u32 	%r72, [%rd54+8];
	add.s64 	%rd24, %rd23, %rd18;
	ld.global.u32 	%r73, [%rd24];
	and.b32  	%r74, %r73, %r72;
	or.b32  	%r75, %r74, %r71;
	ld.global.u32 	%r76, [%rd54+12];
	add.s64 	%rd25, %rd24, %rd18;
	ld.global.u32 	%r77, [%rd25];
	and.b32  	%r78, %r77, %r76;
	or.b32  	%r127, %r78, %r75;
	add.s32 	%r116, %r116, 8;
	add.s32 	%r115, %r115, %r8;
	add.s64 	%rd54, %rd54, 32;
	setp.ne.s32 	%p6, %r116, 0;
	@%p6 bra 	$L__BB0_4;
$L__BB0_5:
	setp.eq.s32 	%p7, %r5, 0;
	@%p7 bra 	$L__BB0_13;
	and.b32  	%r18, %r32, 3;
	setp.lt.u32 	%p8, %r5, 4;
	@%p8 bra 	$L__BB0_8;
	add.s32 	%r80, %r122, %r4;
	mul.wide.u32 	%rd26, %r80, 4;
	add.s64 	%rd27, %rd2, %rd26;
	ld.global.u32 	%r81, [%rd27];
	mad.lo.s32 	%r82, %r122, %r33, %r2;
	mul.wide.s32 	%rd28, %r82, 4;
	add.s64 	%rd29, %rd1, %rd28;
	ld.global.u32 	%r83, [%rd29];
	and.b32  	%r84, %r83, %r81;
	cvt.u64.u32 	%rd30, %r4;
	cvt.u64.u32 	%rd31, %r122;
	add.s64 	%rd32, %rd31, %rd30;
	shl.b64 	%rd33, %rd32, 2;
	add.s64 	%rd34, %rd2, %rd33;
	ld.global.u32 	%r85, [%rd34+4];
	mul.wide.s32 	%rd35, %r33, 4;
	add.s64 	%rd36, %rd29, %rd35;
	ld.global.u32 	%r86, [%rd36];
	and.b32  	%r87, %r86, %r85;
	or.b32  	%r88, %r84, %r87;
	ld.global.u32 	%r89, [%rd34+8];
	add.s64 	%rd37, %rd36, %rd35;
	ld.global.u32 	%r90, [%rd37];
	and.b32  	%r91, %r90, %r89;
	or.b32  	%r92, %r88, %r91;
	ld.global.u32 	%r93, [%rd34+12];
	add.s64 	%rd38, %rd37, %rd35;
	ld.global.u32 	%r94, [%rd38];
	and.b32  	%r95, %r94, %r93;
	or.b32  	%r96, %r92, %r95;
	or.b32  	%r127, %r96, %r127;
	add.s32 	%r122, %r122, 4;
$L__BB0_8:
	setp.eq.s32 	%p9, %r18, 0;
	@%p9 bra 	$L__BB0_13;
	setp.eq.s32 	%p10, %r18, 1;
	@%p10 bra 	$L__BB0_11;
	add.s32 	%r98, %r122, %r4;
	mul.wide.u32 	%rd39, %r98, 4;
	add.s64 	%rd40, %rd2, %rd39;
	ld.global.u32 	%r99, [%rd40];
	mad.lo.s32 	%r100, %r122, %r33, %r2;
	mul.wide.s32 	%rd41, %r100, 4;
	add.s64 	%rd42, %rd1, %rd41;
	ld.global.u32 	%r101, [%rd42];
	and.b32  	%r102, %r101, %r99;
	cvt.u64.u32 	%rd43, %r4;
	cvt.u64.u32 	%rd44, %r122;
	add.s64 	%rd45, %rd44, %rd43;
	shl.b64 	%rd46, %rd45, 2;
	add.s64 	%rd47, %rd2, %rd46;
	ld.global.u32 	%r103, [%rd47+4];
	mul.wide.s32 	%rd48, %r33, 4;
	add.s64 	%rd49, %rd42, %rd48;
	ld.global.u32 	%r104, [%rd49];
	and.b32  	%r105, %r104, %r103;
	or.b32  	%r106, %r102, %r105;
	or.b32  	%r127, %r106, %r127;
	add.s32 	%r122, %r122, 2;
$L__BB0_11:
	and.b32  	%r107, %r32, 1;
	setp.eq.b32 	%p11, %r107, 1;
	not.pred 	%p12, %p11;
	@%p12 bra 	$L__BB0_13;
	add.s32 	%r108, %r122, %r4;
	mul.wide.u32 	%rd50, %r108, 4;
	add.s64 	%rd51, %rd2, %rd50;
	ld.global.u32 	%r109, [%rd51];
	mad.lo.s32 	%r110, %r122, %r33, %r2;
	mul.wide.s32 	%rd52, %r110, 4;
	add.s64 	%rd53, %rd1, %rd52;
	ld.global.u32 	%r111, [%rd53];
	and.b32  	%r112, %r111, %r109;
	or.b32  	%r127, %r112, %r127;
$L__BB0_13:
	or.b32  	%r31, %r127, %r3;
	ld.global.u32 	%r113, [%rd3];
	setp.ne.s32 	%p13, %r113, 0;
	setp.eq.s32 	%p14, %r31, %r3;
	or.pred  	%p15, %p13, %p14;
	@%p15 bra 	$L__BB0_15;
	mov.b32 	%r114, 1;
	st.global.u32 	[%rd3], %r114;
$L__BB0_15:
	st.global.u32 	[%rd4], %r31;
$L__BB0_16:
	ret;

}


// ===== COMPILED SASS (sm_100) =====

	.target	sm_100

	.elftype	@"ET_EXEC"


//--------------------- .note.nv.tkinfo           --------------------------
	.section	.note.nv.tkinfo,"",@"SHT_NOTE"
	.sectionflags	@"SHF_NOTE_NV_TKINFO"
	.tkinfo
        /*0018*/ 	.word	0x00000002
        /*0030*/ 	.string	""
        /*0030*/ 	.string	"ptxas"
        /*0030*/ 	.string	"Cuda compilation tools, release 13.0, V13.0.88"
        /*0030*/ 	.string	"Build cuda_13.0.r13.0/compiler.36424714_0"
        /*0030*/ 	.string	"-arch sm_100 -m 64 "



//--------------------- .note.nv.cuinfo           --------------------------
	.section	.note.nv.cuinfo,"",@"SHT_NOTE"
	.sectionflags	@"SHF_NOTE_NV_CUINFO"
        /*0018*/ 	.short	0x0002
        /*001a*/ 	.short	0x0064
        /*001c*/ 	.short	0x0082
	.zero		2


//--------------------- .nv.info                  --------------------------
	.section	.nv.info,"",@"SHT_CUDA_INFO"
	.align	4


	//----- nvinfo : EIATTR_REGCOUNT
	.align		4
        /*0000*/ 	.byte	0x04, 0x2f
        /*0002*/ 	.short	(.L_1 - .L_0)
	.align		4
.L_0:
        /*0004*/ 	.word	index@(_Z15gpu_matrix_multPjS_S_iiiS_)
        /*0008*/ 	.word	0x00000020


	//----- nvinfo : EIATTR_FRAME_SIZE
	.align		4
.L_1:
        /*000c*/ 	.byte	0x04, 0x11
        /*000e*/ 	.short	(.L_3 - .L_2)
	.align		4
.L_2:
        /*0010*/ 	.word	index@(_Z15gpu_matrix_multPjS_S_iiiS_)
        /*0014*/ 	.word	0x00000000


	//----- nvinfo : EIATTR_MIN_STACK_SIZE
	.align		4
.L_3:
        /*0018*/ 	.byte	0x04, 0x12
        /*001a*/ 	.short	(.L_5 - .L_4)
	.align		4
.L_4:
        /*001c*/ 	.word	index@(_Z15gpu_matrix_multPjS_S_iiiS_)
        /*0020*/ 	.word	0x00000000
.L_5:


//--------------------- .nv.compat                --------------------------
	.section	.nv.compat,"",@"SHT_CUDA_COMPAT_INFO"
	.align	4
        /*0000*/ 	.byte	0x02, 0x09, 0x00, 0x00, 0x02, 0x02, 0x01, 0x00, 0x02, 0x05, 0x05, 0x00, 0x03, 0x07, 0x01, 0x01
        /*0010*/ 	.byte	0x02, 0x03, 0x00, 0x00, 0x02, 0x06, 0x01, 0x00, 0x04, 0x0b, 0x08, 0x00, 0x09, 0x00, 0x00, 0x00
        /*0020*/ 	.byte	0x00, 0x00, 0x00, 0x00


//--------------------- .nv.info._Z15gpu_matrix_multPjS_S_iiiS_ --------------------------
	.section	.nv.info._Z15gpu_matrix_multPjS_S_iiiS_,"",@"SHT_CUDA_INFO"
	.sectionflags	@""
	.align	4


	//----- nvinfo : EIATTR_CUDA_API_VERSION
	.align		4
        /*0000*/ 	.byte	0x04, 0x37
        /*0002*/ 	.short	(.L_7 - .L_6)
.L_6:
        /*0004*/ 	.word	0x00000082


	//----- nvinfo : EIATTR_KPARAM_INFO
	.align		4
.L_7:
        /*0008*/ 	.byte	0x04, 0x17
        /*000a*/ 	.short	(.L_9 - .L_8)
.L_8:
        /*000c*/ 	.word	0x00000000
        /*0010*/ 	.short	0x0006
        /*0012*/ 	.short	0x0028
        /*0014*/ 	.byte	0x00, 0xf5, 0x21, 0x00


	//----- nvinfo : EIATTR_KPARAM_INFO
	.align		4
.L_9:
        /*0018*/ 	.byte	0x04, 0x17
        /*001a*/ 	.short	(.L_11 - .L_10)
.L_10:
        /*001c*/ 	.word	0x00000000
        /*0020*/ 	.short	0x0005
        /*0022*/ 	.short	0x0020
        /*0024*/ 	.byte	0x00, 0xf0, 0x11, 0x00


	//----- nvinfo : EIATTR_KPARAM_INFO
	.align		4
.L_11:
        /*0028*/ 	.byte	0x04, 0x17
        /*002a*/ 	.short	(.L_13 - .L_12)
.L_12:
        /*002c*/ 	.word	0x00000000
        /*0030*/ 	.short	0x0004
        /*0032*/ 	.short	0x001c
        /*0034*/ 	.byte	0x00, 0xf0, 0x11, 0x00


	//----- nvinfo : EIATTR_KPARAM_INFO
	.align		4
.L_13:
        /*0038*/ 	.byte	0x04, 0x17
        /*003a*/ 	.short	(.L_15 - .L_14)
.L_14:
        /*003c*/ 	.word	0x00000000
        /*0040*/ 	.short	0x0003
        /*0042*/ 	.short	0x0018
        /*0044*/ 	.byte	0x00, 0xf0, 0x11, 0x00


	//----- nvinfo : EIATTR_KPARAM_INFO
	.align		4
.L_15:
        /*0048*/ 	.byte	0x04, 0x17
        /*004a*/ 	.short	(.L_17 - .L_16)
.L_16:
        /*004c*/ 	.word	0x00000000
        /*0050*/ 	.short	0x0002
        /*0052*/ 	.short	0x0010
        /*0054*/ 	.byte	0x00, 0xf5, 0x21, 0x00


	//----- nvinfo : EIATTR_KPARAM_INFO
	.align		4
.L_17:
        /*0058*/ 	.byte	0x04, 0x17
        /*005a*/ 	.short	(.L_19 - .L_18)
.L_18:
        /*005c*/ 	.word	0x00000000
        /*0060*/ 	.short	0x0001
        /*0062*/ 	.short	0x0008
        /*0064*/ 	.byte	0x00, 0xf5, 0x21, 0x00


	//----- nvinfo : EIATTR_KPARAM_INFO
	.align		4
.L_19:
        /*0068*/ 	.byte	0x04, 0x17
        /*006a*/ 	.short	(.L_21 - .L_20)
.L_20:
        /*006c*/ 	.word	0x00000000
        /*0070*/ 	.short	0x0000
        /*0072*/ 	.short	0x0000
        /*0074*/ 	.byte	0x00, 0xf5, 0x21, 0x00


	//----- nvinfo : EIATTR_SPARSE_MMA_MASK
	.align		4
.L_21:
        /*0078*/ 	.byte	0x03, 0x50
        /*007a*/ 	.short	0x0000


	//----- nvinfo : EIATTR_MAXREG_COUNT
	.align		4
        /*007c*/ 	.byte	0x03, 0x1b
        /*007e*/ 	.short	0x00ff


	//----- nvinfo : EIATTR_MERCURY_ISA_VERSION
	.align		4
        /*0080*/ 	.byte	0x03, 0x5f
        /*0082*/ 	.short	0x0101


	//----- nvinfo : EIATTR_VRC_CTA_INIT_COUNT
	.align		4
        /*0084*/ 	.byte	0x02, 0x4a
	.zero		1
	.zero		1


	//----- nvinfo : EIATTR_EXIT_INSTR_OFFSETS
	.align		4
        /*0088*/ 	.byte	0x04, 0x1c
        /*008a*/ 	.short	(.L_23 - .L_22)


	//   ....[0]....
.L_22:
        /*008c*/ 	.word	0x000000d0


	//   ....[1]....
        /*0090*/ 	.word	0x00000990


	//----- nvinfo : EIATTR_CBANK_PARAM_SIZE
	.align		4
.L_23:
        /*0094*/ 	.byte	0x03, 0x19
        /*0096*/ 	.short	0x0030


	//----- nvinfo : EIATTR_PARAM_CBANK
	.align		4
        /*0098*/ 	.byte	0x04, 0x0a
        /*009a*/ 	.short	(.L_25 - .L_24)
	.align		4
.L_24:
        /*009c*/ 	.word	index@(.nv.constant0._Z15gpu_matrix_multPjS_S_iiiS_)
        /*00a0*/ 	.short	0x0380
        /*00a2*/ 	.short	0x0030


	//----- nvinfo : EIATTR_SW_WAR
	.align		4
.L_25:
        /*00a4*/ 	.byte	0x04, 0x36
        /*00a6*/ 	.short	(.L_27 - .L_26)
.L_26:
        /*00a8*/ 	.word	0x00000008
.L_27:


//--------------------- .nv.callgraph             --------------------------
	.section	.nv.callgraph,"",@"SHT_CUDA_CALLGRAPH"
	.align	4
	.sectionentsize	8
	.align		4
        /*0000*/ 	.word	0x00000000
	.align		4
        /*0004*/ 	.word	0xffffffff
	.align		4
        /*0008*/ 	.word	0x00000000
	.align		4
        /*000c*/ 	.word	0xfffffffe
	.align		4
        /*0010*/ 	.word	0x00000000
	.align		4
        /*0014*/ 	.word	0xfffffffd
	.align		4
        /*0018*/ 	.word	0x00000000
	.align		4
        /*001c*/ 	.word	0xfffffffc


//--------------------- .text._Z15gpu_matrix_multPjS_S_iiiS_ --------------------------
	.section	.text._Z15gpu_matrix_multPjS_S_iiiS_,"ax",@progbits
	.align	128
        .global         _Z15gpu_matrix_multPjS_S_iiiS_
        .type           _Z15gpu_matrix_multPjS_S_iiiS_,@function
        .size           _Z15gpu_matrix_multPjS_S_iiiS_,(.L_x_5 - _Z15gpu_matrix_multPjS_S_iiiS_)
        .other          _Z15gpu_matrix_multPjS_S_iiiS_,@"STO_CUDA_ENTRY STV_DEFAULT"
_Z15gpu_matrix_multPjS_S_iiiS_:
.text._Z15gpu_matrix_multPjS_S_iiiS_:
[----:B------:R-:W-:Y:S01]  /*0000*/  LDC R1, c[0x0][0x37c] ;  /* 0x0000df00ff017b82 */ /* 0x000fe20000000800 */
[----:B------:R-:W0:Y:S07]  /*0010*/  S2R R0, SR_TID.Y ;  /* 0x0000000000007919 */ /* 0x000e2e0000002200 */
[----:B------:R-:W0:Y:S01]  /*0020*/  S2UR UR4, SR_CTAID.Y ;  /* 0x00000000000479c3 */ /* 0x000e220000002600 */
[----:B------:R-:W1:Y:S01]  /*0030*/  LDCU UR6, c[0x0][0x398] ;  /* 0x00007300ff0677ac */ /* 0x000e620008000800 */
[----:B------:R-:W2:Y:S06]  /*0040*/  S2R R5, SR_TID.X ;  /* 0x0000000000057919 */ /* 0x000eac0000002100 */
[----:B------:R-:W0:Y:S08]  /*0050*/  LDC R3, c[0x0][0x364] ;  /* 0x0000d900ff037b82 */ /* 0x000e300000000800 */
[----:B------:R-:W2:Y:S08]  /*0060*/  S2UR UR5, SR_CTAID.X ;  /* 0x00000000000579c3 */ /* 0x000eb00000002500 */
[----:B------:R-:W2:Y:S08]  /*0070*/  LDC R18, c[0x0][0x360] ;  /* 0x0000d800ff127b82 */ /* 0x000eb00000000800 */
[----:B------:R-:W3:Y:S01]  /*0080*/  LDC R19, c[0x0][0x3a0] ;  /* 0x0000e800ff137b82 */ /* 0x000ee20000000800 */
[----:B0-----:R-:W-:-:S05]  /*0090*/  IMAD R3, R3, UR4, R0 ;  /* 0x0000000403037c24 */ /* 0x001fca000f8e0200 */
[----:B-1----:R-:W-:Y:S01]  /*00a0*/  ISETP.GE.AND P0, PT, R3, UR6, PT ;  /* 0x0000000603007c0c */ /* 0x002fe2000bf06270 */
[----:B--2---:R-:W-:-:S05]  /*00b0*/  IMAD R18, R18, UR5, R5 ;  /* 0x0000000512127c24 */ /* 0x004fca000f8e0205 */
[----:B---3--:R-:W-:-:S13]  /*00c0*/  ISETP.GE.OR P0, PT, R18, R19, P0 ;  /* 0x000000131200720c */ /* 0x008fda0000706670 */
[----:B------:R-:W-:Y:S05]  /*00d0*/  @P0 EXIT ;  /* 0x000000000000094d */ /* 0x000fea0003800000 */
[----:B------:R-:W0:Y:S01]  /*00e0*/  LDC R20, c[0x0][0x39c] ;  /* 0x0000e700ff147b82 */ /* 0x000e220000000800 */
[----:B------:R-:W1:Y:S01]  /*00f0*/  LDCU.64 UR4, c[0x0][0x358] ;  /* 0x00006b00ff0477ac */ /* 0x000e620008000a00 */
[----:B------:R-:W-:-:S06]  /*0100*/  IMAD R7, R3, R19, R18 ;  /* 0x0000001303077224 */ /* 0x000fcc00078e0212 */
[----:B------:R-:W2:Y:S01]  /*0110*/  LDC.64 R4, c[0x0][0x390] ;  /* 0x0000e400ff047b82 */ /* 0x000ea20000000a00 */
[----:B------:R-:W-:Y:S01]  /*0120*/  IMAD.MOV.U32 R0, RZ, RZ, RZ ;  /* 0x000000ffff007224 */ /* 0x000fe200078e00ff */
[----:B0-----:R-:W-:Y:S01]  /*0130*/  ISETP.GE.AND P0, PT, R20, 0x1, PT ;  /* 0x000000011400780c */ /* 0x001fe20003f06270 */
[----:B--2---:R-:W-:-:S05]  /*0140*/  IMAD.WIDE R4, R7, 0x4, R4 ;  /* 0x0000000407047825 */ /* 0x004fca00078e0204 */
[----:B-1----:R0:W5:Y:S07]  /*0150*/  LDG.E R21, desc[UR4][R4.64] ;  /* 0x0000000404157981 */ /* 0x00216e000c1e1900 */
[----:B------:R-:W-:Y:S05]  /*0160*/  @!P0 BRA `(.L_x_0) ;  /* 0x0000000400e88947 */ /* 0x000fea0003800000 */
[C---:B------:R-:W-:Y:S01]  /*0170*/  ISETP.GE.U32.AND P1, PT, R20.reuse, 0x8, PT ;  /* 0x000000081400780c */ /* 0x040fe20003f26070 */
[----:B------:R-:W-:Y:S01]  /*0180*/  IMAD R24, R3, R20, RZ ;  /* 0x0000001403187224 */ /* 0x000fe200078e02ff */
[----:B------:R-:W-:Y:S01]  /*0190*/  LOP3.LUT R23, R20, 0x7, RZ, 0xc0, !PT ;  /* 0x0000000714177812 */ /* 0x000fe200078ec0ff */
[----:B------:R-:W-:Y:S02]  /*01a0*/  IMAD.MOV.U32 R25, RZ, RZ, RZ ;  /* 0x000000ffff197224 */ /* 0x000fe400078e00ff */
[----:B------:R-:W-:Y:S01]  /*01b0*/  IMAD.MOV.U32 R0, RZ, RZ, RZ ;  /* 0x000000ffff007224 */ /* 0x000fe200078e00ff */
[----:B------:R-:W-:-:S07]  /*01c0*/  ISETP.NE.AND P0, PT, R23, RZ, PT ;  /* 0x000000ff1700720c */ /* 0x000fce0003f05270 */
[----:B------:R-:W-:Y:S06]  /*01d0*/  @!P1 BRA `(.L_x_1) ;  /* 0x0000000000c49947 */ /* 0x000fec0003800000 */
[----:B------:R-:W1:Y:S01]  /*01e0*/  LDC.64 R2, c[0x0][0x380] ;  /* 0x0000e000ff027b82 */ /* 0x000e620000000a00 */
[----:B------:R-:W-:Y:S01]  /*01f0*/  LOP3.LUT R25, R20, 0x7ffffff8, RZ, 0xc0, !PT ;  /* 0x7ffffff814197812 */ /* 0x000fe200078ec0ff */
[----:B------:R-:W-:Y:S01]  /*0200*/  IMAD.MOV.U32 R0, RZ, RZ, RZ ;  /* 0x000000ffff007224 */ /* 0x000fe200078e00ff */
[----:B------:R-:W-:-:S03]  /*0210*/  MOV R22, R18 ;  /* 0x0000001200167202 */ /* 0x000fc60000000f00 */
[----:B------:R-:W-:Y:S02]  /*0220*/  IMAD.MOV R26, RZ, RZ, -R25 ;  /* 0x000000ffff1a7224 */ /* 0x000fe400078e0a19 */
[----:B-1----:R-:W-:-:S03]  /*0230*/  IMAD.WIDE.U32 R2, R24, 0x4, R2 ;  /* 0x0000000418027825 */ /* 0x002fc600078e0002 */
[----:B------:R-:W-:-:S05]  /*0240*/  IADD3 R8, P1, PT, R2, 0x10, RZ ;  /* 0x0000001002087810 */ /* 0x000fca0007f3e0ff */
[----:B------:R-:W-:-:S08]  /*0250*/  IMAD.X R9, RZ, RZ, R3, P1 ;  /* 0x000000ffff097224 */ /* 0x000fd000008e0603 */
.L_x_2:
[----:B------:R-:W1:Y:S01]  /*0260*/  LDC.64 R16, c[0x0][0x388] ;  /* 0x0000e200ff107b82 */ /* 0x000e620000000a00 */
[----:B------:R-:W-:Y:S02]  /*0270*/  IMAD.MOV.U32 R6, RZ, RZ, R8 ;  /* 0x000000ffff067224 */ /* 0x000fe400078e0008 */
[----:B------:R-:W-:-:S05]  /*0280*/  IMAD.MOV.U32 R7, RZ, RZ, R9 ;  /* 0x000000ffff077224 */ /* 0x000fca00078e0009 */
[----:B------:R-:W2:Y:S04]  /*0290*/  LDG.E R3, desc[UR4][R6.64+-0x10] ;  /* 0xfffff00406037981 */ /* 0x000ea8000c1e1900 */
[----:B------:R-:W3:Y:S01]  /*02a0*/  LDG.E R27, desc[UR4][R6.64+-0xc] ;  /* 0xfffff404061b7981 */ /* 0x000ee2000c1e1900 */
[----:B-1----:R-:W-:-:S05]  /*02b0*/  IMAD.WIDE R16, R22, 0x4, R16 ;  /* 0x0000000416107825 */ /* 0x002fca00078e0210 */
[----:B------:R1:W2:Y:S02]  /*02c0*/  LDG.E R2, desc[UR4][R16.64] ;  /* 0x0000000410027981 */ /* 0x0002a4000c1e1900 */
[----:B-1----:R-:W-:-:S05]  /*02d0*/  IMAD.WIDE R16, R19, 0x4, R16 ;  /* 0x0000000413107825 */ /* 0x002fca00078e0210 */
[----:B------:R-:W3:Y:S01]  /*02e0*/  LDG.E R28, desc[UR4][R16.64] ;  /* 0x00000004101c7981 */ /* 0x000ee2000c1e1900 */
[----:B------:R-:W-:-:S04]  /*02f0*/  IMAD.WIDE R10, R19, 0x4, R16 ;  /* 0x00000004130a7825 */ /* 0x000fc800078e0210 */
[C---:B------:R-:W-:Y:S02]  /*0300*/  IMAD.WIDE R12, R19.reuse, 0x4, R10 ;  /* 0x00000004130c7825 */ /* 0x040fe400078e020a */
[----:B------:R2:W4:Y:S02]  /*0310*/  LDG.E R10, desc[UR4][R10.64] ;  /* 0x000000040a0a7981 */ /* 0x000524000c1e1900 */
[C---:B------:R-:W-:Y:S02]  /*0320*/  IMAD.WIDE R8, R19.reuse, 0x4, R12 ;  /* 0x0000000413087825 */ /* 0x040fe400078e020c */
[----:B------:R1:W4:Y:S04]  /*0330*/  LDG.E R29, desc[UR4][R12.64] ;  /* 0x000000040c1d7981 */ /* 0x000328000c1e1900 */
[----:B------:R-:W4:Y:S01]  /*0340*/  LDG.E R17, desc[UR4][R6.64] ;  /* 0x0000000406117981 */ /* 0x000f22000c1e1900 */
[----:B------:R-:W-:-:S03]  /*0350*/  IMAD.WIDE R14, R19, 0x4, R8 ;  /* 0x00000004130e7825 */ /* 0x000fc600078e0208 */
[----:B------:R4:W4:Y:S04]  /*0360*/  LDG.E R8, desc[UR4][R8.64] ;  /* 0x0000000408087981 */ /* 0x000928000c1e1900 */
[----:B------:R-:W4:Y:S04]  /*0370*/  LDG.E R16, desc[UR4][R6.64+0x4] ;  /* 0x0000040406107981 */ /* 0x000f28000c1e1900 */
[----:B------:R-:W4:Y:S01]  /*0380*/  LDG.E R9, desc[UR4][R6.64+-0x8] ;  /* 0xfffff80406097981 */ /* 0x000f22000c1e1900 */
[----:B--2---:R-:W-:-:S03]  /*0390*/  LOP3.LUT R11, R0, R2, R3, 0xf8, !PT ;  /* 0x00000002000b7212 */ /* 0x004fc600078ef803 */
[----:B------:R-:W2:Y:S01]  /*03a0*/  LDG.E R0, desc[UR4][R6.64+-0x4] ;  /* 0xfffffc0406007981 */ /* 0x000ea2000c1e1900 */
[----:B------:R-:W-:-:S03]  /*03b0*/  IMAD.WIDE R2, R19, 0x4, R14 ;  /* 0x0000000413027825 */ /* 0x000fc600078e020e */
[----:B------:R-:W2:Y:S01]  /*03c0*/  LDG.E R14, desc[UR4][R14.64] ;  /* 0x000000040e0e7981 */ /* 0x000ea2000c1e1900 */
[----:B-1----:R-:W-:Y:S01]  /*03d0*/  IMAD.WIDE R12, R19, 0x4, R2 ;  /* 0x00000004130c7825 */ /* 0x002fe200078e0202 */
[----:B---3--:R-:W-:-:S05]  /*03e0*/  LOP3.LUT R27, R11, R28, R27, 0xf8, !PT ;  /* 0x0000001c0b1b7212 */ /* 0x008fca00078ef81b */
[----:B------:R-:W3:Y:S04]  /*03f0*/  LDG.E R13, desc[UR4][R12.64] ;  /* 0x000000040c0d7981 */ /* 0x000ee8000c1e1900 */
[----:B------:R-:W3:Y:S04]  /*0400*/  LDG.E R11, desc[UR4][R2.64] ;  /* 0x00000004020b7981 */ /* 0x000ee8000c1e1900 */
[----:B------:R-:W3:Y:S04]  /*0410*/  LDG.E R28, desc[UR4][R6.64+0x8] ;  /* 0x00000804061c7981 */ /* 0x000ee8000c1e1900 */
[----:B------:R-:W3:Y:S01]  /*0420*/  LDG.E R2, desc[UR4][R6.64+0xc] ;  /* 0x00000c0406027981 */ /* 0x000ee2000c1e1900 */
[----:B------:R-:W-:-:S04]  /*0430*/  IADD3 R26, PT, PT, R26, 0x8, RZ ;  /* 0x000000081a1a7810 */ /* 0x000fc80007ffe0ff */
[----:B------:R-:W-:Y:S02]  /*0440*/  ISETP.NE.AND P1, PT, R26, RZ, PT ;  /* 0x000000ff1a00720c */ /* 0x000fe40003f25270 */
[----:B----4-:R-:W-:Y:S01]  /*0450*/  LOP3.LUT R9, R27, R10, R9, 0xf8, !PT ;  /* 0x0000000a1b097212 */ /* 0x010fe200078ef809 */
[----:B------:R-:W-:-:S03]  /*0460*/  IMAD R22, R19, 0x8, R22 ;  /* 0x0000000813167824 */ /* 0x000fc600078e0216 */
[----:B--2---:R-:W-:-:S04]  /*0470*/  LOP3.LUT R0, R9, R29, R0, 0xf8, !PT ;  /* 0x0000001d09007212 */ /* 0x004fc800078ef800 */
[----:B------:R-:W-:-:S04]  /*0480*/  LOP3.LUT R17, R0, R8, R17, 0xf8, !PT ;  /* 0x0000000800117212 */ /* 0x000fc800078ef811 */
[----:B------:R-:W-:Y:S02]  /*0490*/  LOP3.LUT R14, R17, R14, R16, 0xf8, !PT ;  /* 0x0000000e110e7212 */ /* 0x000fe400078ef810 */
[----:B------:R-:W-:-:S05]  /*04a0*/  IADD3 R8, P2, PT, R6, 0x20, RZ ;  /* 0x0000002006087810 */ /* 0x000fca0007f5e0ff */
[----:B------:R-:W-:Y:S01]  /*04b0*/  IMAD.X R9, RZ, RZ, R7, P2 ;  /* 0x000000ffff097224 */ /* 0x000fe200010e0607 */
[----:B---3--:R-:W-:-:S04]  /*04c0*/  LOP3.LUT R11, R14, R11, R28, 0xf8, !PT ;  /* 0x0000000b0e0b7212 */ /* 0x008fc800078ef81c */
[----:B------:R-:W-:Y:S01]  /*04d0*/  LOP3.LUT R0, R11, R13, R2, 0xf8, !PT ;  /* 0x0000000d0b007212 */ /* 0x000fe200078ef802 */
[----:B------:R-:W-:Y:S06]  /*04e0*/  @P1 BRA `(.L_x_2) ;  /* 0xfffffffc005c1947 */ /* 0x000fec000383ffff */
.L_x_1:
[----:B------:R-:W-:Y:S05]  /*04f0*/  @!P0 BRA `(.L_x_0) ;  /* 0x0000000400048947 */ /* 0x000fea0003800000 */
[----:B------:R-:W-:Y:S02]  /*0500*/  ISETP.GE.U32.AND P1, PT, R23, 0x4, PT ;  /* 0x000000041700780c */ /* 0x000fe40003f26070 */
[----:B------:R-:W-:-:S04]  /*0510*/  LOP3.LUT R16, R20, 0x3, RZ, 0xc0, !PT ;  /* 0x0000000314107812 */ /* 0x000fc800078ec0ff */
[----:B------:R-:W-:-:S07]  /*0520*/  ISETP.NE.AND P0, PT, R16, RZ, PT ;  /* 0x000000ff1000720c */ /* 0x000fce0003f05270 */
[----:B------:R-:W-:Y:S06]  /*0530*/  @!P1 BRA `(.L_x_3) ;  /* 0x0000000000709947 */ /* 0x000fec0003800000 */
[----:B------:R-:W1:Y:S01]  /*0540*/  LDC.64 R6, c[0x0][0x388] ;  /* 0x0000e200ff067b82 */ /* 0x000e620000000a00 */
[----:B------:R-:W2:Y:S01]  /*0550*/  LDCU.64 UR6, c[0x0][0x380] ;  /* 0x00007000ff0677ac */ /* 0x000ea20008000a00 */
[----:B------:R-:W-:Y:S01]  /*0560*/  IMAD R9, R25, R19, R18 ;  /* 0x0000001319097224 */ /* 0x000fe200078e0212 */
[C---:B------:R-:W-:Y:S01]  /*0570*/  IADD3 R10, P1, PT, R24.reuse, R25, RZ ;  /* 0x00000019180a7210 */ /* 0x040fe20007f3e0ff */
[----:B------:R-:W-:-:S04]  /*0580*/  IMAD.IADD R15, R24, 0x1, R25 ;  /* 0x00000001180f7824 */ /* 0x000fc800078e0219 */
[----:B------:R-:W3:Y:S01]  /*0590*/  LDC.64 R2, c[0x0][0x380] ;  /* 0x0000e000ff027b82 */ /* 0x000ee20000000a00 */
[----:B-1----:R-:W-:-:S04]  /*05a0*/  IMAD.WIDE R6, R9, 0x4, R6 ;  /* 0x0000000409067825 */ /* 0x002fc800078e0206 */
[----:B------:R-:W-:Y:S02]  /*05b0*/  IMAD.WIDE R8, R19, 0x4, R6 ;  /* 0x0000000413087825 */ /* 0x000fe400078e0206 */
[----:B------:R-:W4:Y:S02]  /*05c0*/  LDG.E R7, desc[UR4][R6.64] ;  /* 0x0000000406077981 */ /* 0x000f24000c1e1900 */
[----:B---3--:R-:W-:Y:S01]  /*05d0*/  IMAD.WIDE.U32 R14, R15, 0x4, R2 ;  /* 0x000000040f0e7825 */ /* 0x008fe200078e0002 */
[----:B------:R-:W-:Y:S02]  /*05e0*/  IADD3.X R3, PT, PT, RZ, RZ, RZ, P1, !PT ;  /* 0x000000ffff037210 */ /* 0x000fe40000ffe4ff */
[----:B--2---:R-:W-:-:S03]  /*05f0*/  LEA R2, P1, R10, UR6, 0x2 ;  /* 0x000000060a027c11 */ /* 0x004fc6000f8210ff */
[----:B------:R-:W4:Y:S01]  /*0600*/  LDG.E R14, desc[UR4][R14.64] ;  /* 0x000000040e0e7981 */ /* 0x000f22000c1e1900 */
[----:B------:R-:W-:Y:S01]  /*0610*/  LEA.HI.X R3, R10, UR7, R3, 0x2, P1 ;  /* 0x000000070a037c11 */ /* 0x000fe200088f1403 */
[C---:B------:R-:W-:Y:S02]  /*0620*/  IMAD.WIDE R10, R19.reuse, 0x4, R8 ;  /* 0x00000004130a7825 */ /* 0x040fe400078e0208 */
[----:B------:R-:W2:Y:S04]  /*0630*/  LDG.E R8, desc[UR4][R8.64] ;  /* 0x0000000408087981 */ /* 0x000ea8000c1e1900 */
[----:B------:R-:W2:Y:S01]  /*0640*/  LDG.E R22, desc[UR4][R2.64+0x4] ;  /* 0x0000040402167981 */ /* 0x000ea2000c1e1900 */
[----:B------:R-:W-:-:S03]  /*0650*/  IMAD.WIDE R12, R19, 0x4, R10 ;  /* 0x00000004130c7825 */ /* 0x000fc600078e020a */
[----:B------:R-:W3:Y:S04]  /*0660*/  LDG.E R23, desc[UR4][R10.64] ;  /* 0x000000040a177981 */ /* 0x000ee8000c1e1900 */
[----:B------:R-:W3:Y:S04]  /*0670*/  LDG.E R26, desc[UR4][R2.64+0x8] ;  /* 0x00000804021a7981 */ /* 0x000ee8000c1e1900 */
[----:B------:R-:W3:Y:S04]  /*0680*/  LDG.E R28, desc[UR4][R2.64+0xc] ;  /* 0x00000c04021c7981 */ /* 0x000ee8000c1e1900 */
[----:B------:R-:W3:Y:S01]  /*0690*/  LDG.E R12, desc[UR4][R12.64] ;  /* 0x000000040c0c7981 */ /* 0x000ee2000c1e1900 */
[----:B------:R-:W-:Y:S01]  /*06a0*/  VIADD R25, R25, 0x4 ;  /* 0x0000000419197836 */ /* 0x000fe20000000000 */
[----:B----4-:R-:W-:-:S04]  /*06b0*/  LOP3.LUT R17, R7, R14, RZ, 0xc0, !PT ;  /* 0x0000000e07117212 */ /* 0x010fc800078ec0ff */
[----:B--2---:R-:W-:-:S04]  /*06c0*/  LOP3.LUT R17, R17, R8, R22, 0xf8, !PT ;  /* 0x0000000811117212 */ /* 0x004fc800078ef816 */
[----:B---3--:R-:W-:-:S04]  /*06d0*/  LOP3.LUT R17, R17, R23, R26, 0xf8, !PT ;  /* 0x0000001711117212 */ /* 0x008fc800078ef81a */
[----:B------:R-:W-:-:S04]  /*06e0*/  LOP3.LUT R17, R17, R12, R28, 0xf8, !PT ;  /* 0x0000000c11117212 */ /* 0x000fc800078ef81c */
[----:B------:R-:W-:-:S07]  /*06f0*/  LOP3.LUT R0, R17, R0, RZ, 0xfc, !PT ;  /* 0x0000000011007212 */ /* 0x000fce00078efcff */
.L_x_3:
[----:B------:R-:W-:Y:S05]  /*0700*/  @!P0 BRA `(.L_x_0) ;  /* 0x0000000000808947 */ /* 0x000fea0003800000 */
[----:B------:R-:W-:Y:S01]  /*0710*/  ISETP.NE.AND P1, PT, R16, 0x1, PT ;  /* 0x000000011000780c */ /* 0x000fe20003f25270 */
[----:B------:R-:W1:Y:S01]  /*0720*/  LDC.64 R12, c[0x0][0x380] ;  /* 0x0000e000ff0c7b82 */ /* 0x000e620000000a00 */
[----:B------:R-:W-:-:S04]  /*0730*/  LOP3.LUT R20, R20, 0x1, RZ, 0xc0, !PT ;  /* 0x0000000114147812 */ /* 0x000fc800078ec0ff */
[----:B------:R-:W-:-:S03]  /*0740*/  ISETP.NE.U32.AND P0, PT, R20, 0x1, PT ;  /* 0x000000011400780c */ /* 0x000fc60003f05070 */
[----:B------:R-:W2:Y:S04]  /*0750*/  LDC.64 R10, c[0x0][0x388] ;  /* 0x0000e200ff0a7b82 */ /* 0x000ea80000000a00 */
[C---:B------:R-:W-:Y:S01]  /*0760*/  @P1 IMAD.IADD R15, R24.reuse, 0x1, R25 ;  /* 0x00000001180f1824 */ /* 0x040fe200078e0219 */
[----:B------:R-:W-:Y:S01]  /*0770*/  @P1 IADD3 R14, P2, PT, R24, R25, RZ ;  /* 0x00000019180e1210 */ /* 0x000fe20007f5e0ff */
[C---:B------:R-:W-:Y:S01]  /*0780*/  @P1 IMAD R17, R25.reuse, R19, R18 ;  /* 0x0000001319111224 */ /* 0x040fe200078e0212 */
[----:B------:R-:W-:Y:S01]  /*0790*/  @P1 IADD3 R25, PT, PT, R25, 0x2, RZ ;  /* 0x0000000219191810 */ /* 0x000fe20007ffe0ff */
[----:B------:R-:W3:Y:S08]  /*07a0*/  @P1 LDC.64 R2, c[0x0][0x380] ;  /* 0x0000e000ff021b82 */ /* 0x000ef00000000a00 */
[----:B------:R-:W4:Y:S01]  /*07b0*/  LDC.64 R8, c[0x0][0x380] ;  /* 0x0000e000ff087b82 */ /* 0x000f220000000a00 */
[----:B-1----:R-:W-:-:S04]  /*07c0*/  @P1 IMAD.WIDE.U32 R12, R15, 0x4, R12 ;  /* 0x000000040f0c1825 */ /* 0x002fc800078e000c */
[----:B------:R-:W-:Y:S02]  /*07d0*/  @P1 IMAD.X R15, RZ, RZ, RZ, P2 ;  /* 0x000000ffff0f1224 */ /* 0x000fe400010e06ff */
[----:B------:R-:W4:Y:S01]  /*07e0*/  @P1 LDG.E R12, desc[UR4][R12.64] ;  /* 0x000000040c0c1981 */ /* 0x000f22000c1e1900 */
[----:B------:R-:W1:Y:S01]  /*07f0*/  LDC.64 R6, c[0x0][0x388] ;  /* 0x0000e200ff067b82 */ /* 0x000e620000000a00 */
[----:B--2---:R-:W-:Y:S01]  /*0800*/  @P1 IMAD.WIDE R10, R17, 0x4, R10 ;  /* 0x00000004110a1825 */ /* 0x004fe200078e020a */
[----:B---3--:R-:W-:-:S04]  /*0810*/  @P1 LEA R2, P2, R14, R2, 0x2 ;  /* 0x000000020e021211 */ /* 0x008fc800078410ff */
[----:B------:R-:W-:Y:S01]  /*0820*/  @P1 LEA.HI.X R3, R14, R3, R15, 0x2, P2 ;  /* 0x000000030e031211 */ /* 0x000fe200010f140f */
[----:B------:R-:W-:Y:S02]  /*0830*/  @P1 IMAD.WIDE R14, R19, 0x4, R10 ;  /* 0x00000004130e1825 */ /* 0x000fe400078e020a */
[----:B------:R-:W2:Y:S02]  /*0840*/  @P1 LDG.E R11, desc[UR4][R10.64] ;  /* 0x000000040a0b1981 */ /* 0x000ea4000c1e1900 */
[----:B------:R-:W-:Y:S02]  /*0850*/  @!P0 IMAD R17, R25, R19, R18 ;  /* 0x0000001319118224 */ /* 0x000fe400078e0212 */
[----:B------:R-:W-:Y:S01]  /*0860*/  @!P0 IMAD.IADD R25, R24, 0x1, R25 ;  /* 0x0000000118198824 */ /* 0x000fe200078e0219 */
[----:B------:R-:W3:Y:S04]  /*0870*/  @P1 LDG.E R3, desc[UR4][R2.64+0x4] ;  /* 0x0000040402031981 */ /* 0x000ee8000c1e1900 */
[----:B------:R-:W3:Y:S01]  /*0880*/  @P1 LDG.E R14, desc[UR4][R14.64] ;  /* 0x000000040e0e1981 */ /* 0x000ee2000c1e1900 */
[----:B----4-:R-:W-:-:S04]  /*0890*/  @!P0 IMAD.WIDE.U32 R8, R25, 0x4, R8 ;  /* 0x0000000419088825 */ /* 0x010fc800078e0008 */
[----:B-1----:R-:W-:Y:S02]  /*08a0*/  @!P0 IMAD.WIDE R6, R17, 0x4, R6 ;  /* 0x0000000411068825 */ /* 0x002fe400078e0206 */
[----:B------:R-:W4:Y:S04]  /*08b0*/  @!P0 LDG.E R9, desc[UR4][R8.64] ;  /* 0x0000000408098981 */ /* 0x000f28000c1e1900 */
[----:B------:R-:W4:Y:S01]  /*08c0*/  @!P0 LDG.E R6, desc[UR4][R6.64] ;  /* 0x0000000406068981 */ /* 0x000f22000c1e1900 */
[----:B--2---:R-:W-:-:S04]  /*08d0*/  @P1 LOP3.LUT R12, R11, R12, RZ, 0xc0, !PT ;  /* 0x0000000c0b0c1212 */ /* 0x004fc800078ec0ff */
[----:B---3--:R-:W-:-:S04]  /*08e0*/  @P1 LOP3.LUT R13, R12, R14, R3, 0xf8, !PT ;  /* 0x0000000e0c0d1212 */ /* 0x008fc800078ef803 */
[----:B------:R-:W-:-:S04]  /*08f0*/  @P1 LOP3.LUT R0, R13, R0, RZ, 0xfc, !PT ;  /* 0x000000000d001212 */ /* 0x000fc800078efcff */
[----:B----4-:R-:W-:-:S07]  /*0900*/  @!P0 LOP3.LUT R0, R0, R6, R9, 0xf8, !PT ;  /* 0x0000000600008212 */ /* 0x010fce00078ef809 */
.L_x_0:
[----:B------:R-:W1:Y:S02]  /*0910*/  LDC.64 R2, c[0x0][0x3a8] ;  /* 0x0000ea00ff027b82 */ /* 0x000e640000000a00 */
[----:B-1----:R-:W2:Y:S01]  /*0920*/  LDG.E R6, desc[UR4][R2.64] ;  /* 0x0000000402067981 */ /* 0x002ea2000c1e1900 */
[----:B-----5:R-:W-:-:S04]  /*0930*/  LOP3.LUT R0, R0, R21, RZ, 0xfc, !PT ;  /* 0x0000001500007212 */ /* 0x020fc800078efcff */
[----:B------:R-:W-:-:S04]  /*0940*/  ISETP.NE.AND P0, PT, R0, R21, PT ;  /* 0x000000150000720c */ /* 0x000fc80003f05270 */
[----:B--2---:R-:W-:-:S13]  /*0950*/  ISETP.NE.OR P0, PT, R6, RZ, !P0 ;  /* 0x000000ff0600720c */ /* 0x004fda0004705670 */
[----:B------:R-:W-:-:S05]  /*0960*/  @!P0 IMAD.MOV.U32 R7, RZ, RZ, 0x1 ;  /* 0x00000001ff078424 */ /* 0x000fca00078e00ff */
[----:B------:R-:W-:Y:S04]  /*0970*/  @!P0 STG.E desc[UR4][R2.64], R7 ;  /* 0x0000000702008986 */ /* 0x000fe8000c101904 */
[----:B------:R-:W-:Y:S01]  /*0980*/  STG.E desc[UR4][R4.64], R0 ;  /* 0x0000000004007986 */ /* 0x000fe2000c101904 */
[----:B------:R-:W-:Y:S05]  /*0990*/  EXIT ;  /* 0x000000000000794d */ /* 0x000fea0003800000 */
.L_x_4:
[----:B------:R-:W-:-:S00]  /*09a0*/  BRA `(.L_x_4) ;  /* 0xfffffffc00fc7947 */ /* 0x000fc0000383ffff */
[----:B------:R-:W-:-:S00]  /*09b0*/  NOP ;  /* 0x0000000000007918 */ /* 0x000fc00000000000 */
        /* <DEDUP_REMOVED lines=12> */
.L_x_5:


//--------------------- .nv.shared.reserved.0     --------------------------
	.section	.nv.shared.reserved.0,"aw",@nobits
	.weak		__nv_reservedSMEM_offset_0_alias
	.size		__nv_reservedSMEM_offset_0_alias, 0, 64
	.other		__nv_reservedSMEM_offset_0_alias,@"STO_CUDA_RESERVED_SHARED STV_DEFAULT"
__nv_reservedSMEM_offset_0_alias:
	.zero		0
	.zero		64


//--------------------- .nv.constant0._Z15gpu_matrix_multPjS_S_iiiS_ --------------------------
	.section	.nv.constant0._Z15gpu_matrix_multPjS_S_iiiS_,"a",@progbits
	.sectionflags	@""
	.align	4
.nv.constant0._Z15gpu_matrix_multPjS_S_iiiS_:
	.zero		944


//--------------------- SYMBOLS --------------------------

	.type		.nv.reservedSmem.offset0,@object
	.size		.nv.reservedSmem.offset0,0x4
